//
// Generated by NVIDIA NVVM Compiler
//
// Compiler Build ID: CL-36424714
// Cuda compilation tools, release 13.0, V13.0.88
// Based on NVVM 20.0.0
//

.version 9.0
.target sm_100
.address_size 64

	// .globl	_Z4corrPK6float2iiPfS2_

.visible .entry _Z4corrPK6float2iiPfS2_(
	.param .u64 .ptr .align 1 _Z4corrPK6float2iiPfS2__param_0,
	.param .u32 _Z4corrPK6float2iiPfS2__param_1,
	.param .u32 _Z4corrPK6float2iiPfS2__param_2,
	.param .u64 .ptr .align 1 _Z4corrPK6float2iiPfS2__param_3,
	.param .u64 .ptr .align 1 _Z4corrPK6float2iiPfS2__param_4
)
{
	.reg .pred 	%p<3>;
	.reg .b32 	%r<12>;
	.reg .b32 	%f<3>;
	.reg .b64 	%rd<12>;

	ld.param.u64 	%rd1, [_Z4corrPK6float2iiPfS2__param_0];
	ld.param.u32 	%r3, [_Z4corrPK6float2iiPfS2__param_1];
	ld.param.u32 	%r4, [_Z4corrPK6float2iiPfS2__param_2];
	ld.param.u64 	%rd2, [_Z4corrPK6float2iiPfS2__param_3];
	ld.param.u64 	%rd3, [_Z4corrPK6float2iiPfS2__param_4];
	mov.u32 	%r5, %ctaid.x;
	mov.u32 	%r6, %ntid.x;
	mov.u32 	%r7, %tid.x;
	mad.lo.s32 	%r1, %r5, %r6, %r7;
	setp.ge.s32 	%p1, %r1, %r3;
	@%p1 bra 	$L__BB0_3;
	mov.u32 	%r8, %ctaid.y;
	mov.u32 	%r9, %ntid.y;
	mov.u32 	%r10, %tid.y;
	mad.lo.s32 	%r2, %r8, %r9, %r10;
	setp.ge.s32 	%p2, %r2, %r4;
	@%p2 bra 	$L__BB0_3;
	mad.lo.s32 	%r11, %r3, %r2, %r1;
	cvta.to.global.u64 	%rd4, %rd1;
	mul.wide.s32 	%rd5, %r11, 8;
	add.s64 	%rd6, %rd4, %rd5;
	ld.global.f32 	%f1, [%rd6];
	cvta.to.global.u64 	%rd7, %rd2;
	mul.wide.s32 	%rd8, %r11, 4;
	add.s64 	%rd9, %rd7, %rd8;
	st.global.f32 	[%rd9], %f1;
	ld.global.f32 	%f2, [%rd6+4];
	cvta.to.global.u64 	%rd10, %rd3;
	add.s64 	%rd11, %rd10, %rd8;
	st.global.f32 	[%rd11], %f2;
$L__BB0_3:
	ret;

}


// ===== COMPILED SASS (sm_100) =====

	.target	sm_100

	.elftype	@"ET_EXEC"


//--------------------- .note.nv.tkinfo           --------------------------
	.section	.note.nv.tkinfo,"",@"SHT_NOTE"
	.sectionflags	@"SHF_NOTE_NV_TKINFO"
	.tkinfo
        /*0018*/ 	.word	0x00000002
        /*0030*/ 	.string	""
        /*0030*/ 	.string	"ptxas"
        /*0030*/ 	.string	"Cuda compilation tools, release 13.0, V13.0.88"
        /*0030*/ 	.string	"Build cuda_13.0.r13.0/compiler.36424714_0"
        /*0030*/ 	.string	"-arch sm_100 -m 64 "



//--------------------- .note.nv.cuinfo           --------------------------
	.section	.note.nv.cuinfo,"",@"SHT_NOTE"
	.sectionflags	@"SHF_NOTE_NV_CUINFO"
        /*0018*/ 	.short	0x0002
        /*001a*/ 	.short	0x0064
        /*001c*/ 	.short	0x0082
	.zero		2


//--------------------- .nv.info                  --------------------------
	.section	.nv.info,"",@"SHT_CUDA_INFO"
	.align	4


	//----- nvinfo : EIATTR_REGCOUNT
	.align		4
        /*0000*/ 	.byte	0x04, 0x2f
        /*0002*/ 	.short	(.L_1 - .L_0)
	.align		4
.L_0:
        /*0004*/ 	.word	index@(_Z4corrPK6float2iiPfS2_)
        /*0008*/ 	.word	0x00000010


	//----- nvinfo : EIATTR_FRAME_SIZE
	.align		4
.L_1:
        /*000c*/ 	.byte	0x04, 0x11
        /*000e*/ 	.short	(.L_3 - .L_2)
	.align		4
.L_2:
        /*0010*/ 	.word	index@(_Z4corrPK6float2iiPfS2_)
        /*0014*/ 	.word	0x00000000


	//----- nvinfo : EIATTR_MIN_STACK_SIZE
	.align		4
.L_3:
        /*0018*/ 	.byte	0x04, 0x12
        /*001a*/ 	.short	(.L_5 - .L_4)
	.align		4
.L_4:
        /*001c*/ 	.word	index@(_Z4corrPK6float2iiPfS2_)
        /*0020*/ 	.word	0x00000000
.L_5:


//--------------------- .nv.compat                --------------------------
	.section	.nv.compat,"",@"SHT_CUDA_COMPAT_INFO"
	.align	4
        /*0000*/ 	.byte	0x02, 0x09, 0x00, 0x00, 0x02, 0x02, 0x01, 0x00, 0x02, 0x05, 0x05, 0x00, 0x03, 0x07, 0x01, 0x01
        /*0010*/ 	.byte	0x02, 0x03, 0x00, 0x00, 0x02, 0x06, 0x01, 0x00, 0x04, 0x0b, 0x08, 0x00, 0x09, 0x00, 0x00, 0x00
        /*0020*/ 	.byte	0x00, 0x00, 0x00, 0x00


//--------------------- .nv.info._Z4corrPK6float2iiPfS2_ --------------------------
	.section	.nv.info._Z4corrPK6float2iiPfS2_,"",@"SHT_CUDA_INFO"
	.sectionflags	@""
	.align	4


	//----- nvinfo : EIATTR_CUDA_API_VERSION
	.align		4
        /*0000*/ 	.byte	0x04, 0x37
        /*0002*/ 	.short	(.L_7 - .L_6)
.L_6:
        /*0004*/ 	.word	0x00000082


	//----- nvinfo : EIATTR_KPARAM_INFO
	.align		4
.L_7:
        /*0008*/ 	.byte	0x04, 0x17
        /*000a*/ 	.short	(.L_9 - .L_8)
.L_8:
        /*000c*/ 	.word	0x00000000
        /*0010*/ 	.short	0x0004
        /*0012*/ 	.short	0x0018
        /*0014*/ 	.byte	0x00, 0xf5, 0x21, 0x00


	//----- nvinfo : EIATTR_KPARAM_INFO
	.align		4
.L_9:
        /*0018*/ 	.byte	0x04, 0x17
        /*001a*/ 	.short	(.L_11 - .L_10)
.L_10:
        /*001c*/ 	.word	0x00000000
        /*0020*/ 	.short	0x0003
        /*0022*/ 	.short	0x0010
        /*0024*/ 	.byte	0x00, 0xf5, 0x21, 0x00


	//----- nvinfo : EIATTR_KPARAM_INFO
	.align		4
.L_11:
        /*0028*/ 	.byte	0x04, 0x17
        /*002a*/ 	.short	(.L_13 - .L_12)
.L_12:
        /*002c*/ 	.word	0x00000000
        /*0030*/ 	.short	0x0002
        /*0032*/ 	.short	0x000c
        /*0034*/ 	.byte	0x00, 0xf0, 0x11, 0x00


	//----- nvinfo : EIATTR_KPARAM_INFO
	.align		4
.L_13:
        /*0038*/ 	.byte	0x04, 0x17
        /*003a*/ 	.short	(.L_15 - .L_14)
.L_14:
        /*003c*/ 	.word	0x00000000
        /*0040*/ 	.short	0x0001
        /*0042*/ 	.short	0x0008
        /*0044*/ 	.byte	0x00, 0xf0, 0x11, 0x00


	//----- nvinfo : EIATTR_KPARAM_INFO
	.align		4
.L_15:
        /*0048*/ 	.byte	0x04, 0x17
        /*004a*/ 	.short	(.L_17 - .L_16)
.L_16:
        /*004c*/ 	.word	0x00000000
        /*0050*/ 	.short	0x0000
        /*0052*/ 	.short	0x0000
        /*0054*/ 	.byte	0x00, 0xf5, 0x21, 0x00


	//----- nvinfo : EIATTR_SPARSE_MMA_MASK
	.align		4
.L_17:
        /*0058*/ 	.byte	0x03, 0x50
        /*005a*/ 	.short	0x0000


	//----- nvinfo : EIATTR_MAXREG_COUNT
	.align		4
        /*005c*/ 	.byte	0x03, 0x1b
        /*005e*/ 	.short	0x00ff


	//----- nvinfo : EIATTR_MERCURY_ISA_VERSION
	.align		4
        /*0060*/ 	.byte	0x03, 0x5f
        /*0062*/ 	.short	0x0101


	//----- nvinfo : EIATTR_VRC_CTA_INIT_COUNT
	.align		4
        /*0064*/ 	.byte	0x02, 0x4a
	.zero		1
	.zero		1


	//----- nvinfo : EIATTR_EXIT_INSTR_OFFSETS
	.align		4
        /*0068*/ 	.byte	0x04, 0x1c
        /*006a*/ 	.short	(.L_19 - .L_18)


	//   ....[0]....
.L_18:
        /*006c*/ 	.word	0x00000070


	//   ....[1]....
        /*0070*/ 	.word	0x000000e0


	//   ....[2]....
        /*0074*/ 	.word	0x000001b0


	//----- nvinfo : EIATTR_CBANK_PARAM_SIZE
	.align		4
.L_19:
        /*0078*/ 	.byte	0x03, 0x19
        /*007a*/ 	.short	0x0020


	//----- nvinfo : EIATTR_PARAM_CBANK
	.align		4
        /*007c*/ 	.byte	0x04, 0x0a
        /*007e*/ 	.short	(.L_21 - .L_20)
	.align		4
.L_20:
        /*0080*/ 	.word	index@(.nv.constant0._Z4corrPK6float2iiPfS2_)
        /*0084*/ 	.short	0x0380
        /*0086*/ 	.short	0x0020


	//----- nvinfo : EIATTR_SW_WAR
	.align		4
.L_21:
        /*0088*/ 	.byte	0x04, 0x36
        /*008a*/ 	.short	(.L_23 - .L_22)
.L_22:
        /*008c*/ 	.word	0x00000008
.L_23:


//--------------------- .nv.callgraph             --------------------------
	.section	.nv.callgraph,"",@"SHT_CUDA_CALLGRAPH"
	.align	4
	.sectionentsize	8
	.align		4
        /*0000*/ 	.word	0x00000000
	.align		4
        /*0004*/ 	.word	0xffffffff
	.align		4
        /*0008*/ 	.word	0x00000000
	.align		4
        /*000c*/ 	.word	0xfffffffe
	.align		4
        /*0010*/ 	.word	0x00000000
	.align		4
        /*0014*/ 	.word	0xfffffffd
	.align		4
        /*0018*/ 	.word	0x00000000
	.align		4
        /*001c*/ 	.word	0xfffffffc


//--------------------- .text._Z4corrPK6float2iiPfS2_ --------------------------
	.section	.text._Z4corrPK6float2iiPfS2_,"ax",@progbits
	.align	128
        .global         _Z4corrPK6float2iiPfS2_
        .type           _Z4corrPK6float2iiPfS2_,@function
        .size           _Z4corrPK6float2iiPfS2_,(.L_x_1 - _Z4corrPK6float2iiPfS2_)
        .other          _Z4corrPK6float2iiPfS2_,@"STO_CUDA_ENTRY STV_DEFAULT"
_Z4corrPK6float2iiPfS2_:
.text._Z4corrPK6float2iiPfS2_:
[----:B------:R-:W-:Y:S01]  /*0000*/  LDC R1, c[0x0][0x37c] ;  /* 0x0000df00ff017b82 */ /* 0x000fe20000000800 */
[----:B------:R-:W0:Y:S07]  /*0010*/  S2R R3, SR_TID.X ;  /* 0x0000000000037919 */ /* 0x000e2e0000002100 */
[----:B------:R-:W0:Y:S01]  /*0020*/  S2UR UR4, SR_CTAID.X ;  /* 0x00000000000479c3 */ /* 0x000e220000002500 */
[----:B------:R-:W1:Y:S07]  /*0030*/  LDCU UR6, c[0x0][0x388] ;  /* 0x00007100ff0677ac */ /* 0x000e6e0008000800 */
[----:B------:R-:W0:Y:S02]  /*0040*/  LDC R0, c[0x0][0x360] ;  /* 0x0000d800ff007b82 */ /* 0x000e240000000800 */
[----:B0-----:R-:W-:-:S05]  /*0050*/  IMAD R0, R0, UR4, R3 ;  /* 0x0000000400007c24 */ /* 0x001fca000f8e0203 */
[----:B-1----:R-:W-:-:S13]  /*0060*/  ISETP.GE.AND P0, PT, R0, UR6, PT ;  /* 0x0000000600007c0c */ /* 0x002fda000bf06270 */
[----:B------:R-:W-:Y:S05]  /*0070*/  @P0 EXIT ;  /* 0x000000000000094d */ /* 0x000fea0003800000 */
[----:B------:R-:W0:Y:S01]  /*0080*/  S2R R2, SR_TID.Y ;  /* 0x0000000000027919 */ /* 0x000e220000002200 */
[----:B------:R-:W0:Y:S01]  /*0090*/  S2UR UR4, SR_CTAID.Y ;  /* 0x00000000000479c3 */ /* 0x000e220000002600 */
[----:B------:R-:W1:Y:S07]  /*00a0*/  LDCU UR5, c[0x0][0x38c] ;  /* 0x00007180ff0577ac */ /* 0x000e6e0008000800 */
[----:B------:R-:W0:Y:S02]  /*00b0*/  LDC R5, c[0x0][0x364] ;  /* 0x0000d900ff057b82 */ /* 0x000e240000000800 */
[----:B0-----:R-:W-:-:S05]  /*00c0*/  IMAD R5, R5, UR4, R2 ;  /* 0x0000000405057c24 */ /* 0x001fca000f8e0202 */
[----:B-1----:R-:W-:-:S13]  /*00d0*/  ISETP.GE.AND P0, PT, R5, UR5, PT ;  /* 0x0000000505007c0c */ /* 0x002fda000bf06270 */
[----:B------:R-:W-:Y:S05]  /*00e0*/  @P0 EXIT ;  /* 0x000000000000094d */ /* 0x000fea0003800000 */
[----:B------:R-:W0:Y:S01]  /*00f0*/  LDC.64 R2, c[0x0][0x380] ;  /* 0x0000e000ff027b82 */ /* 0x000e220000000a00 */
[----:B------:R-:W1:Y:S01]  /*0100*/  LDCU.64 UR4, c[0x0][0x358] ;  /* 0x00006b00ff0477ac */ /* 0x000e620008000a00 */
[----:B------:R-:W-:-:S06]  /*0110*/  IMAD R9, R5, UR6, R0 ;  /* 0x0000000605097c24 */ /* 0x000fcc000f8e0200 */
[----:B------:R-:W2:Y:S08]  /*0120*/  LDC.64 R4, c[0x0][0x390] ;  /* 0x0000e400ff047b82 */ /* 0x000eb00000000a00 */
[----:B------:R-:W3:Y:S01]  /*0130*/  LDC.64 R6, c[0x0][0x398] ;  /* 0x0000e600ff067b82 */ /* 0x000ee20000000a00 */
[----:B0-----:R-:W-:-:S05]  /*0140*/  IMAD.WIDE R2, R9, 0x8, R2 ;  /* 0x0000000809027825 */ /* 0x001fca00078e0202 */
[----:B-1----:R-:W4:Y:S01]  /*0150*/  LDG.E R11, desc[UR4][R2.64] ;  /* 0x00000004020b7981 */ /* 0x002f22000c1e1900 */
[----:B--2---:R-:W-:-:S05]  /*0160*/  IMAD.WIDE R4, R9, 0x4, R4 ;  /* 0x0000000409047825 */ /* 0x004fca00078e0204 */
[----:B----4-:R-:W-:Y:S04]  /*0170*/  STG.E desc[UR4][R4.64], R11 ;  /* 0x0000000b04007986 */ /* 0x010fe8000c101904 */
[----:B------:R-:W2:Y:S01]  /*0180*/  LDG.E R13, desc[UR4][R2.64+0x4] ;  /* 0x00000404020d7981 */ /* 0x000ea2000c1e1900 */
[----:B---3--:R-:W-:-:S05]  /*0190*/  IMAD.WIDE R6, R9, 0x4, R6 ;  /* 0x0000000409067825 */ /* 0x008fca00078e0206 */
[----:B--2---:R-:W-:Y:S01]  /*01a0*/  STG.E desc[UR4][R6.64], R13 ;  /* 0x0000000d06007986 */ /* 0x004fe2000c101904 */
[----:B------:R-:W-:Y:S05]  /*01b0*/  EXIT ;  /* 0x000000000000794d */ /* 0x000fea0003800000 */
.L_x_0:
[----:B------:R-:W-:-:S00]  /*01c0*/  BRA `(.L_x_0) ;  /* 0xfffffffc00fc7947 */ /* 0x000fc0000383ffff */
[----:B------:R-:W-:-:S00]  /*01d0*/  NOP ;  /* 0x0000000000007918 */ /* 0x000fc00000000000 */
        /* <DEDUP_REMOVED lines=10> */
.L_x_1:


//--------------------- .nv.shared.reserved.0     --------------------------
	.section	.nv.shared.reserved.0,"aw",@nobits
	.weak		__nv_reservedSMEM_offset_0_alias
	.size		__nv_reservedSMEM_offset_0_alias, 0, 64
	.other		__nv_reservedSMEM_offset_0_alias,@"STO_CUDA_RESERVED_SHARED STV_DEFAULT"
__nv_reservedSMEM_offset_0_alias:
	.zero		0
	.zero		64


//--------------------- .nv.constant0._Z4corrPK6float2iiPfS2_ --------------------------
	.section	.nv.constant0._Z4corrPK6float2iiPfS2_,"a",@progbits
	.sectionflags	@""
	.align	4
.nv.constant0._Z4corrPK6float2iiPfS2_:
	.zero		928


//--------------------- SYMBOLS --------------------------

	.type		.nv.reservedSmem.offset0,@object
	.size		.nv.reservedSmem.offset0,0x4
